	.headerflags	@"EF_CUDA_TEXMODE_UNIFIED EF_CUDA_64BIT_ADDRESS EF_CUDA_ACCELERATORS EF_CUDA_SM90 EF_CUDA_VIRTUAL_SM(EF_CUDA_SM90)"
	.elftype	@"ET_EXEC"


//--------------------- .nv.info                  --------------------------
	.section	.nv.info,"",@"SHT_CUDA_INFO"
	.align	4


	//----- nvinfo : EIATTR_REGCOUNT
	.align		4
        /*0000*/ 	.byte	0x04, 0x2f
        /*0002*/ 	.short	(.L_3 - .L_2)
	.align		4
.L_2:
        /*0004*/ 	.word	index@(triton_poi_fused__native_batch_norm_legit_no_training_add_convolution_27)
        /*0008*/ 	.word	0x00000016


	//----- nvinfo : EIATTR_MIN_STACK_SIZE
	.align		4
.L_3:
        /*000c*/ 	.byte	0x04, 0x12
        /*000e*/ 	.short	(.L_5 - .L_4)
	.align		4
.L_4:
        /*0010*/ 	.word	index@(triton_poi_fused__native_batch_norm_legit_no_training_add_convolution_27)
        /*0014*/ 	.word	0x00000000


	//----- nvinfo : EIATTR_FRAME_SIZE
	.align		4
.L_5:
        /*0018*/ 	.byte	0x04, 0x11
        /*001a*/ 	.short	(.L_7 - .L_6)
	.align		4
.L_6:
        /*001c*/ 	.word	index@(triton_poi_fused__native_batch_norm_legit_no_training_add_convolution_27)
        /*0020*/ 	.word	0x00000000


	//----- nvinfo : EIATTR_MIN_STACK_SIZE
	.align		4
.L_7:
        /*0024*/ 	.byte	0x04, 0x12
        /*0026*/ 	.short	(.L_9 - .L_8)
	.align		4
.L_8:
        /*0028*/ 	.word	index@(triton_poi_fused__native_batch_norm_legit_no_training_add_convolution_27)
        /*002c*/ 	.word	0x00000000
.L_9:


//--------------------- .nv.info.triton_poi_fused__native_batch_norm_legit_no_training_add_convolution_27 --------------------------
	.section	.nv.info.triton_poi_fused__native_batch_norm_legit_no_training_add_convolution_27,"",@"SHT_CUDA_INFO"
	.sectionflags	@""
	.align	4


	//----- nvinfo : EIATTR_CUDA_API_VERSION
	.align		4
        /*0000*/ 	.byte	0x04, 0x37
        /*0002*/ 	.short	(.L_11 - .L_10)
.L_10:
        /*0004*/ 	.word	0x0000007c


	//----- nvinfo : EIATTR_KPARAM_INFO
	.align		4
.L_11:
        /*0008*/ 	.byte	0x04, 0x17
        /*000a*/ 	.short	(.L_13 - .L_12)
.L_12:
        /*000c*/ 	.word	0x00000000
        /*0010*/ 	.short	0x0007
        /*0012*/ 	.short	0x0038
        /*0014*/ 	.byte	0x00, 0xf0, 0x11, 0x00


	//----- nvinfo : EIATTR_KPARAM_INFO
	.align		4
.L_13:
        /*0018*/ 	.byte	0x04, 0x17
        /*001a*/ 	.short	(.L_15 - .L_14)
.L_14:
        /*001c*/ 	.word	0x00000000
        /*0020*/ 	.short	0x0006
        /*0022*/ 	.short	0x0030
        /*0024*/ 	.byte	0x00, 0xf4, 0x21, 0x00


	//----- nvinfo : EIATTR_KPARAM_INFO
	.align		4
.L_15:
        /*0028*/ 	.byte	0x04, 0x17
        /*002a*/ 	.short	(.L_17 - .L_16)
.L_16:
        /*002c*/ 	.word	0x00000000
        /*0030*/ 	.short	0x0005
        /*0032*/ 	.short	0x0028
        /*0034*/ 	.byte	0x00, 0xf4, 0x21, 0x00


	//----- nvinfo : EIATTR_KPARAM_INFO
	.align		4
.L_17:
        /*0038*/ 	.byte	0x04, 0x17
        /*003a*/ 	.short	(.L_19 - .L_18)
.L_18:
        /*003c*/ 	.word	0x00000000
        /*0040*/ 	.short	0x0004
        /*0042*/ 	.short	0x0020
        /*0044*/ 	.byte	0x00, 0xf4, 0x21, 0x00


	//----- nvinfo : EIATTR_KPARAM_INFO
	.align		4
.L_19:
        /*0048*/ 	.byte	0x04, 0x17
        /*004a*/ 	.short	(.L_21 - .L_20)
.L_20:
        /*004c*/ 	.word	0x00000000
        /*0050*/ 	.short	0x0003
        /*0052*/ 	.short	0x0018
        /*0054*/ 	.byte	0x00, 0xf4, 0x21, 0x00


	//----- nvinfo : EIATTR_KPARAM_INFO
	.align		4
.L_21:
        /*0058*/ 	.byte	0x04, 0x17
        /*005a*/ 	.short	(.L_23 - .L_22)
.L_22:
        /*005c*/ 	.word	0x00000000
        /*0060*/ 	.short	0x0002
        /*0062*/ 	.short	0x0010
        /*0064*/ 	.byte	0x00, 0xf4, 0x21, 0x00


	//----- nvinfo : EIATTR_KPARAM_INFO
	.align		4
.L_23:
        /*0068*/ 	.byte	0x04, 0x17
        /*006a*/ 	.short	(.L_25 - .L_24)
.L_24:
        /*006c*/ 	.word	0x00000000
        /*0070*/ 	.short	0x0001
        /*0072*/ 	.short	0x0008
        /*0074*/ 	.byte	0x00, 0xf4, 0x21, 0x00


	//----- nvinfo : EIATTR_KPARAM_INFO
	.align		4
.L_25:
        /*0078*/ 	.byte	0x04, 0x17
        /*007a*/ 	.short	(.L_27 - .L_26)
.L_26:
        /*007c*/ 	.word	0x00000000
        /*0080*/ 	.short	0x0000
        /*0082*/ 	.short	0x0000
        /*0084*/ 	.byte	0x00, 0xf4, 0x21, 0x00


	//----- nvinfo : EIATTR_SPARSE_MMA_MASK
	.align		4
.L_27:
        /*0088*/ 	.byte	0x03, 0x50
        /*008a*/ 	.short	0x0000


	//----- nvinfo : EIATTR_MAXREG_COUNT
	.align		4
        /*008c*/ 	.byte	0x03, 0x1b
        /*008e*/ 	.short	0x00ff


	//----- nvinfo : EIATTR_EXIT_INSTR_OFFSETS
	.align		4
        /*0090*/ 	.byte	0x04, 0x1c
        /*0092*/ 	.short	(.L_29 - .L_28)


	//   ....[0]....
.L_28:
        /*0094*/ 	.word	0x00000350


	//----- nvinfo : EIATTR_REQNTID
	.align		4
.L_29:
        /*0098*/ 	.byte	0x04, 0x10
        /*009a*/ 	.short	(.L_31 - .L_30)
.L_30:
        /*009c*/ 	.word	0x00000080
        /*00a0*/ 	.word	0x00000001
        /*00a4*/ 	.word	0x00000001


	//----- nvinfo : EIATTR_CBANK_PARAM_SIZE
	.align		4
.L_31:
        /*00a8*/ 	.byte	0x03, 0x19
        /*00aa*/ 	.short	0x003c


	//----- nvinfo : EIATTR_PARAM_CBANK
	.align		4
        /*00ac*/ 	.byte	0x04, 0x0a
        /*00ae*/ 	.short	(.L_33 - .L_32)
	.align		4
.L_32:
        /*00b0*/ 	.word	index@(.nv.constant0.triton_poi_fused__native_batch_norm_legit_no_training_add_convolution_27)
        /*00b4*/ 	.short	0x0210
        /*00b6*/ 	.short	0x003c


	//----- nvinfo : EIATTR_SW_WAR
	.align		4
.L_33:
        /*00b8*/ 	.byte	0x04, 0x36
        /*00ba*/ 	.short	(.L_35 - .L_34)
.L_34:
        /*00bc*/ 	.word	0x00000008
.L_35:


//--------------------- .nv.callgraph             --------------------------
	.section	.nv.callgraph,"",@"SHT_CUDA_CALLGRAPH"
	.align	4
	.sectionentsize	8
	.align		4
        /*0000*/ 	.word	0x00000000
	.align		4
        /*0004*/ 	.word	0xffffffff
	.align		4
        /*0008*/ 	.word	0x00000000
	.align		4
        /*000c*/ 	.word	0xfffffffe
	.align		4
        /*0010*/ 	.word	0x00000000
	.align		4
        /*0014*/ 	.word	0xfffffffd
	.align		4
        /*0018*/ 	.word	0x00000000
	.align		4
        /*001c*/ 	.word	0xfffffffc


//--------------------- .nv.constant4             --------------------------
	.section	.nv.constant4,"a",@progbits
	.align	8
	.align		8
.nv.constant4:
        /*0000*/ 	.dword	_$_str
	.align		8
        /*0008*/ 	.dword	_$_str_$_2


//--------------------- .text.triton_poi_fused__native_batch_norm_legit_no_training_add_convolution_27 --------------------------
	.section	.text.triton_poi_fused__native_batch_norm_legit_no_training_add_convolution_27,"ax",@progbits
	.align	128
        .global         triton_poi_fused__native_batch_norm_legit_no_training_add_convolution_27
        .type           triton_poi_fused__native_batch_norm_legit_no_training_add_convolution_27,@function
        .size           triton_poi_fused__native_batch_norm_legit_no_training_add_convolution_27,(.L_x_1 - triton_poi_fused__native_batch_norm_legit_no_training_add_convolution_27)
        .other          triton_poi_fused__native_batch_norm_legit_no_training_add_convolution_27,@"STO_CUDA_ENTRY STV_DEFAULT"
triton_poi_fused__native_batch_norm_legit_no_training_add_convolution_27:
.text.triton_poi_fused__native_batch_norm_legit_no_training_add_convolution_27:
[----:B------:R-:W-:Y:S01]  /*0000*/  LDC R1, c[0x0][0x28] ;  /* 0x00000a00ff017b82 */ /* 0x000fe20000000800 */
[----:B------:R-:W1:Y:S07]  /*0010*/  S2R R9, SR_TID.X ;  /* 0x0000000000097919 */ /* 0x000e6e0000002100 */
[----:B------:R-:W2:Y:S01]  /*0020*/  LDC.64 R14, c[0x0][0x230] ;  /* 0x00008c00ff0e7b82 */ /* 0x000ea20000000a00 */
[----:B------:R-:W-:Y:S01]  /*0030*/  ULDC.64 UR4, c[0x0][0x208] ;  /* 0x0000820000047ab9 */ /* 0x000fe20000000a00 */
[----:B------:R-:W3:Y:S06]  /*0040*/  S2R R0, SR_CTAID.X ;  /* 0x0000000000007919 */ /* 0x000eec0000002500 */
[----:B------:R-:W4:Y:S08]  /*0050*/  LDC.64 R16, c[0x0][0x220] ;  /* 0x00008800ff107b82 */ /* 0x000f300000000a00 */
[----:B------:R-:W5:Y:S08]  /*0060*/  LDC.64 R18, c[0x0][0x228] ;  /* 0x00008a00ff127b82 */ /* 0x000f700000000a00 */
[----:B------:R-:W4:Y:S01]  /*0070*/  LDC.64 R10, c[0x0][0x238] ;  /* 0x00008e00ff0a7b82 */ /* 0x000f220000000a00 */
[----:B-1----:R-:W-:-:S07]  /*0080*/  LOP3.LUT R9, R9, 0x7f, RZ, 0xc0, !PT ;  /* 0x0000007f09097812 */ /* 0x002fce00078ec0ff */
[----:B------:R-:W1:Y:S01]  /*0090*/  LDC.64 R6, c[0x0][0x240] ;  /* 0x00009000ff067b82 */ /* 0x000e620000000a00 */
[----:B---3--:R-:W-:Y:S02]  /*00a0*/  SHF.R.S32.HI R2, RZ, 0x18, R0 ;  /* 0x00000018ff027819 */ /* 0x008fe40000011400 */
[----:B------:R-:W-:Y:S02]  /*00b0*/  LEA R9, R0, R9, 0x7 ;  /* 0x0000000900097211 */ /* 0x000fe400078e38ff */
[----:B------:R-:W-:-:S03]  /*00c0*/  SGXT R0, R2, 0x1 ;  /* 0x000000010200781a */ /* 0x000fc60000000200 */
[----:B------:R-:W3:Y:S01]  /*00d0*/  LDC.64 R4, c[0x0][0x218] ;  /* 0x00008600ff047b82 */ /* 0x000ee20000000a00 */
[----:B------:R-:W-:-:S04]  /*00e0*/  LEA.HI R0, R0, R9, RZ, 0x4 ;  /* 0x0000000900007211 */ /* 0x000fc800078f20ff */
[----:B------:R-:W-:-:S03]  /*00f0*/  SHF.R.S32.HI R13, RZ, 0x4, R0 ;  /* 0x00000004ff0d7819 */ /* 0x000fc60000011400 */
[----:B------:R-:W1:Y:S01]  /*0100*/  LDC.64 R2, c[0x0][0x210] ;  /* 0x00008400ff027b82 */ /* 0x000e620000000a00 */
[----:B------:R-:W-:-:S04]  /*0110*/  SHF.R.S32.HI R0, RZ, 0x1f, R0 ;  /* 0x0000001fff007819 */ /* 0x000fc80000011400 */
[----:B------:R-:W-:-:S04]  /*0120*/  LEA.HI R0, R0, R13, RZ, 0x8 ;  /* 0x0000000d00007211 */ /* 0x000fc800078f40ff */
[----:B------:R-:W-:-:S04]  /*0130*/  LOP3.LUT R0, R0, 0xffffff00, RZ, 0xc0, !PT ;  /* 0xffffff0000007812 */ /* 0x000fc800078ec0ff */
[----:B------:R-:W-:-:S05]  /*0140*/  IADD3 R13, R13, -R0, RZ ;  /* 0x800000000d0d7210 */ /* 0x000fca0007ffe0ff */
[----:B--2---:R-:W-:-:S05]  /*0150*/  IMAD.WIDE R14, R13, 0x4, R14 ;  /* 0x000000040d0e7825 */ /* 0x004fca00078e020e */
[----:B------:R2:W2:Y:S01]  /*0160*/  LDG.E.EL R0, desc[UR4][R14.64] ;  /* 0x000000040e007981 */ /* 0x0004a2000c2e1900 */
[----:B----4-:R-:W-:-:S04]  /*0170*/  IMAD.WIDE R16, R13, 0x4, R16 ;  /* 0x000000040d107825 */ /* 0x010fc800078e0210 */
[----:B01----:R-:W-:Y:S01]  /*0180*/  IMAD.WIDE R2, R9, 0x4, R2 ;  /* 0x0000000409027825 */ /* 0x003fe200078e0202 */
[----:B------:R-:W4:Y:S03]  /*0190*/  LDG.E.EL R8, desc[UR4][R16.64] ;  /* 0x0000000410087981 */ /* 0x000f26000c2e1900 */
[C---:B-----5:R-:W-:Y:S01]  /*01a0*/  IMAD.WIDE R18, R13.reuse, 0x4, R18 ;  /* 0x000000040d127825 */ /* 0x060fe200078e0212 */
[----:B------:R-:W4:Y:S04]  /*01b0*/  LDG.E R15, desc[UR4][R2.64] ;  /* 0x00000004020f7981 */ /* 0x000f28000c1e1900 */
[----:B------:R-:W5:Y:S01]  /*01c0*/  LDG.E.EL R12, desc[UR4][R18.64] ;  /* 0x00000004120c7981 */ /* 0x000f62000c2e1900 */
[----:B------:R-:W-:-:S04]  /*01d0*/  IMAD.WIDE R10, R13, 0x4, R10 ;  /* 0x000000040d0a7825 */ /* 0x000fc800078e020a */
[----:B------:R-:W-:Y:S02]  /*01e0*/  IMAD.WIDE R6, R13, 0x4, R6 ;  /* 0x000000040d067825 */ /* 0x000fe400078e0206 */
[----:B------:R0:W5:Y:S02]  /*01f0*/  LDG.E.EL R10, desc[UR4][R10.64] ;  /* 0x000000040a0a7981 */ /* 0x000164000c2e1900 */
[----:B---3--:R-:W-:Y:S02]  /*0200*/  IMAD.WIDE R4, R9, 0x4, R4 ;  /* 0x0000000409047825 */ /* 0x008fe400078e0204 */
[----:B------:R-:W3:Y:S04]  /*0210*/  LDG.E.EL R7, desc[UR4][R6.64] ;  /* 0x0000000406077981 */ /* 0x000ee8000c2e1900 */
[----:B------:R-:W3:Y:S01]  /*0220*/  LDG.E R9, desc[UR4][R4.64] ;  /* 0x0000000404097981 */ /* 0x000ee2000c1e1900 */
[----:B--2---:R-:W-:Y:S01]  /*0230*/  HFMA2.MMA R14, -RZ, RZ, 1.625, 0 ;  /* 0x3e800000ff0e7435 */ /* 0x004fe200000001ff */
[----:B------:R-:W-:-:S04]  /*0240*/  FADD R0, R0, 9.9999997473787516356e-06 ;  /* 0x3727c5ac00007421 */ /* 0x000fc80000000000 */
[----:B------:R-:W1:Y:S01]  /*0250*/  MUFU.SQRT R13, R0 ;  /* 0x00000000000d7308 */ /* 0x000e620000002000 */
[----:B----4-:R-:W-:-:S04]  /*0260*/  FADD R15, R15, R8 ;  /* 0x000000080f0f7221 */ /* 0x010fc80000000000 */
[----:B-----5:R-:W-:Y:S01]  /*0270*/  FADD R12, -R12, R15 ;  /* 0x0000000f0c0c7221 */ /* 0x020fe20000000100 */
[----:B------:R-:W-:Y:S01]  /*0280*/  STG.E desc[UR4][R2.64], R15 ;  /* 0x0000000f02007986 */ /* 0x000fe2000c101904 */
[C---:B-1----:R-:W-:Y:S02]  /*0290*/  FSETP.GT.AND P0, PT, R13.reuse, 8.50705917302346158658e+37, PT ;  /* 0x7e8000000d00780b */ /* 0x042fe40003f04000 */
[----:B------:R-:W-:Y:S02]  /*02a0*/  FSETP.GEU.AND P1, PT, R13, 1.175494350822287508e-38, PT ;  /* 0x008000000d00780b */ /* 0x000fe40003f2e000 */
[----:B------:R-:W-:-:S09]  /*02b0*/  FSEL R14, R14, 1, P0 ;  /* 0x3f8000000e0e7808 */ /* 0x000fd20000000000 */
[----:B------:R-:W-:Y:S02]  /*02c0*/  @P0 FMUL R13, R13, 0.25 ;  /* 0x3e8000000d0d0820 */ /* 0x000fe40000400000 */
[----:B------:R-:W-:Y:S02]  /*02d0*/  @!P1 FMUL R14, R14, 16777216 ;  /* 0x4b8000000e0e9820 */ /* 0x000fe40000400000 */
[----:B------:R-:W-:-:S06]  /*02e0*/  @!P1 FMUL R13, R13, 16777216 ;  /* 0x4b8000000d0d9820 */ /* 0x000fcc0000400000 */
[----:B------:R-:W0:Y:S02]  /*02f0*/  MUFU.RCP R13, R13 ;  /* 0x0000000d000d7308 */ /* 0x000e240000001000 */
[----:B0-----:R-:W-:-:S04]  /*0300*/  FMUL R11, R13, R14 ;  /* 0x0000000e0d0b7220 */ /* 0x001fc80000400000 */
[----:B------:R-:W-:-:S04]  /*0310*/  FMUL R11, R12, R11 ;  /* 0x0000000b0c0b7220 */ /* 0x000fc80000400000 */
[----:B---3--:R-:W-:-:S04]  /*0320*/  FFMA R10, R10, R11, R7 ;  /* 0x0000000b0a0a7223 */ /* 0x008fc80000000007 */
[----:B------:R-:W-:-:S05]  /*0330*/  FADD R9, R9, R10 ;  /* 0x0000000a09097221 */ /* 0x000fca0000000000 */
[----:B------:R-:W-:Y:S01]  /*0340*/  STG.E desc[UR4][R4.64], R9 ;  /* 0x0000000904007986 */ /* 0x000fe2000c101904 */
[----:B------:R-:W-:Y:S05]  /*0350*/  EXIT ;  /* 0x000000000000794d */ /* 0x000fea0003800000 */
.L_x_0:
[----:B------:R-:W-:-:S00]  /*0360*/  BRA `(.L_x_0) ;  /* 0xfffffffc00fc7947 */ /* 0x000fc0000383ffff */
[----:B------:R-:W-:-:S00]  /*0370*/  NOP ;  /* 0x0000000000007918 */ /* 0x000fc00000000000 */
        /* <DEDUP_REMOVED lines=8> */
.L_x_1:


//--------------------- .nv.global.init           --------------------------
	.section	.nv.global.init,"aw",@progbits
.nv.global.init:
	.type		_$_str,@object
	.size		_$_str,(_$_str_$_2 - _$_str)
_$_str:
        /*0000*/ 	.byte	0x5f, 0x5f, 0x43, 0x55, 0x44, 0x41, 0x5f, 0x46, 0x54, 0x5a, 0x00
	.type		_$_str_$_2,@object
	.size		_$_str_$_2,(.L_1 - _$_str_$_2)
_$_str_$_2:
        /*000b*/ 	.byte	0x5f, 0x5f, 0x43, 0x55, 0x44, 0x41, 0x5f, 0x50, 0x52, 0x45, 0x43, 0x5f, 0x53, 0x51, 0x52, 0x54
        /*001b*/ 	.byte	0x00
.L_1:


//--------------------- .nv.constant0.triton_poi_fused__native_batch_norm_legit_no_training_add_convolution_27 --------------------------
	.section	.nv.constant0.triton_poi_fused__native_batch_norm_legit_no_training_add_convolution_27,"a",@progbits
	.sectionflags	@""
	.align	4
.nv.constant0.triton_poi_fused__native_batch_norm_legit_no_training_add_convolution_27:
	.zero		588
